//
// Generated by NVIDIA NVVM Compiler
//
// Compiler Build ID: CL-36424714
// Cuda compilation tools, release 13.0, V13.0.88
// Based on NVVM 20.0.0
//

.version 9.0
.target sm_100
.address_size 64

	// .globl	_Z12conv1d_tiledPfS_S_ii
.const .align 4 .b8 M[20];
// _ZZ12conv1d_tiledPfS_S_iiE4N_ds has been demoted

.visible .entry _Z12conv1d_tiledPfS_S_ii(
	.param .u64 .ptr .align 1 _Z12conv1d_tiledPfS_S_ii_param_0,
	.param .u64 .ptr .align 1 _Z12conv1d_tiledPfS_S_ii_param_1,
	.param .u64 .ptr .align 1 _Z12conv1d_tiledPfS_S_ii_param_2,
	.param .u32 _Z12conv1d_tiledPfS_S_ii_param_3,
	.param .u32 _Z12conv1d_tiledPfS_S_ii_param_4
)
{
	.reg .pred 	%p<16>;
	.reg .b32 	%r<69>;
	.reg .b32 	%f<124>;
	.reg .b64 	%rd<28>;
	// demoted variable
	.shared .align 4 .b8 _ZZ12conv1d_tiledPfS_S_iiE4N_ds[36];
	ld.param.u64 	%rd10, [_Z12conv1d_tiledPfS_S_ii_param_0];
	ld.param.u64 	%rd11, [_Z12conv1d_tiledPfS_S_ii_param_1];
	ld.param.u64 	%rd9, [_Z12conv1d_tiledPfS_S_ii_param_2];
	ld.param.u32 	%r29, [_Z12conv1d_tiledPfS_S_ii_param_3];
	ld.param.u32 	%r30, [_Z12conv1d_tiledPfS_S_ii_param_4];
	cvta.to.global.u64 	%rd1, %rd11;
	cvta.to.global.u64 	%rd2, %rd10;
	mov.u32 	%r31, %ctaid.x;
	mov.u32 	%r1, %ntid.x;
	mul.lo.s32 	%r32, %r31, %r1;
	mov.u32 	%r2, %tid.x;
	add.s32 	%r3, %r32, %r2;
	shr.u32 	%r33, %r29, 31;
	add.s32 	%r34, %r29, %r33;
	shr.s32 	%r4, %r34, 1;
	sub.s32 	%r35, %r32, %r1;
	add.s32 	%r5, %r35, %r2;
	sub.s32 	%r36, %r1, %r4;
	setp.lt.u32 	%p1, %r2, %r36;
	@%p1 bra 	$L__BB0_4;
	setp.lt.s32 	%p2, %r5, 0;
	mov.f32 	%f112, 0f00000000;
	@%p2 bra 	$L__BB0_3;
	mul.wide.u32 	%rd12, %r5, 4;
	add.s64 	%rd13, %rd2, %rd12;
	ld.global.f32 	%f112, [%rd13];
$L__BB0_3:
	sub.s32 	%r37, %r2, %r1;
	add.s32 	%r38, %r37, %r4;
	shl.b32 	%r39, %r38, 2;
	mov.u32 	%r40, _ZZ12conv1d_tiledPfS_S_iiE4N_ds;
	add.s32 	%r41, %r40, %r39;
	st.shared.f32 	[%r41], %f112;
$L__BB0_4:
	setp.ge.s32 	%p3, %r3, %r30;
	mov.f32 	%f113, 0f00000000;
	@%p3 bra 	$L__BB0_6;
	mul.wide.s32 	%rd14, %r3, 4;
	add.s64 	%rd15, %rd2, %rd14;
	ld.global.f32 	%f113, [%rd15];
$L__BB0_6:
	add.s32 	%r42, %r4, %r2;
	shl.b32 	%r43, %r42, 2;
	mov.u32 	%r44, _ZZ12conv1d_tiledPfS_S_iiE4N_ds;
	add.s32 	%r6, %r44, %r43;
	st.shared.f32 	[%r6], %f113;
	add.s32 	%r7, %r3, %r1;
	setp.ge.u32 	%p4, %r2, %r4;
	@%p4 bra 	$L__BB0_10;
	setp.ge.s32 	%p5, %r7, %r30;
	mov.f32 	%f114, 0f00000000;
	@%p5 bra 	$L__BB0_9;
	mul.wide.s32 	%rd16, %r7, 4;
	add.s64 	%rd17, %rd2, %rd16;
	ld.global.f32 	%f114, [%rd17];
$L__BB0_9:
	shl.b32 	%r45, %r1, 2;
	add.s32 	%r46, %r6, %r45;
	st.shared.f32 	[%r46], %f114;
$L__BB0_10:
	bar.sync 	0;
	setp.lt.s32 	%p6, %r29, 1;
	mov.f32 	%f123, 0f00000000;
	@%p6 bra 	$L__BB0_23;
	and.b32  	%r8, %r29, 15;
	setp.lt.u32 	%p7, %r29, 16;
	mov.f32 	%f123, 0f00000000;
	mov.b32 	%r65, 0;
	@%p7 bra 	$L__BB0_14;
	and.b32  	%r65, %r29, 2147483632;
	neg.s32 	%r63, %r65;
	shl.b32 	%r48, %r2, 2;
	add.s32 	%r50, %r48, %r44;
	add.s32 	%r62, %r50, 32;
	add.s64 	%rd26, %rd1, 32;
	mov.f32 	%f123, 0f00000000;
$L__BB0_13:
	.pragma "nounroll";
	ld.shared.f32 	%f27, [%r62+-32];
	ld.global.f32 	%f28, [%rd26+-32];
	fma.rn.f32 	%f29, %f27, %f28, %f123;
	ld.shared.f32 	%f30, [%r62+-28];
	ld.global.f32 	%f31, [%rd26+-28];
	fma.rn.f32 	%f32, %f30, %f31, %f29;
	ld.shared.f32 	%f33, [%r62+-24];
	ld.global.f32 	%f34, [%rd26+-24];
	fma.rn.f32 	%f35, %f33, %f34, %f32;
	ld.shared.f32 	%f36, [%r62+-20];
	ld.global.f32 	%f37, [%rd26+-20];
	fma.rn.f32 	%f38, %f36, %f37, %f35;
	ld.shared.f32 	%f39, [%r62+-16];
	ld.global.f32 	%f40, [%rd26+-16];
	fma.rn.f32 	%f41, %f39, %f40, %f38;
	ld.shared.f32 	%f42, [%r62+-12];
	ld.global.f32 	%f43, [%rd26+-12];
	fma.rn.f32 	%f44, %f42, %f43, %f41;
	ld.shared.f32 	%f45, [%r62+-8];
	ld.global.f32 	%f46, [%rd26+-8];
	fma.rn.f32 	%f47, %f45, %f46, %f44;
	ld.shared.f32 	%f48, [%r62+-4];
	ld.global.f32 	%f49, [%rd26+-4];
	fma.rn.f32 	%f50, %f48, %f49, %f47;
	ld.shared.f32 	%f51, [%r62];
	ld.global.f32 	%f52, [%rd26];
	fma.rn.f32 	%f53, %f51, %f52, %f50;
	ld.shared.f32 	%f54, [%r62+4];
	ld.global.f32 	%f55, [%rd26+4];
	fma.rn.f32 	%f56, %f54, %f55, %f53;
	ld.shared.f32 	%f57, [%r62+8];
	ld.global.f32 	%f58, [%rd26+8];
	fma.rn.f32 	%f59, %f57, %f58, %f56;
	ld.shared.f32 	%f60, [%r62+12];
	ld.global.f32 	%f61, [%rd26+12];
	fma.rn.f32 	%f62, %f60, %f61, %f59;
	ld.shared.f32 	%f63, [%r62+16];
	ld.global.f32 	%f64, [%rd26+16];
	fma.rn.f32 	%f65, %f63, %f64, %f62;
	ld.shared.f32 	%f66, [%r62+20];
	ld.global.f32 	%f67, [%rd26+20];
	fma.rn.f32 	%f68, %f66, %f67, %f65;
	ld.shared.f32 	%f69, [%r62+24];
	ld.global.f32 	%f70, [%rd26+24];
	fma.rn.f32 	%f71, %f69, %f70, %f68;
	ld.shared.f32 	%f72, [%r62+28];
	ld.global.f32 	%f73, [%rd26+28];
	fma.rn.f32 	%f123, %f72, %f73, %f71;
	add.s32 	%r63, %r63, 16;
	add.s32 	%r62, %r62, 64;
	add.s64 	%rd26, %rd26, 64;
	setp.ne.s32 	%p8, %r63, 0;
	@%p8 bra 	$L__BB0_13;
$L__BB0_14:
	setp.eq.s32 	%p9, %r8, 0;
	@%p9 bra 	$L__BB0_23;
	and.b32  	%r17, %r29, 7;
	setp.lt.u32 	%p10, %r8, 8;
	@%p10 bra 	$L__BB0_17;
	add.s32 	%r51, %r65, %r2;
	shl.b32 	%r52, %r51, 2;
	add.s32 	%r54, %r44, %r52;
	ld.shared.f32 	%f75, [%r54];
	mul.wide.u32 	%rd18, %r65, 4;
	add.s64 	%rd19, %rd1, %rd18;
	ld.global.f32 	%f76, [%rd19];
	fma.rn.f32 	%f77, %f75, %f76, %f123;
	ld.shared.f32 	%f78, [%r54+4];
	ld.global.f32 	%f79, [%rd19+4];
	fma.rn.f32 	%f80, %f78, %f79, %f77;
	ld.shared.f32 	%f81, [%r54+8];
	ld.global.f32 	%f82, [%rd19+8];
	fma.rn.f32 	%f83, %f81, %f82, %f80;
	ld.shared.f32 	%f84, [%r54+12];
	ld.global.f32 	%f85, [%rd19+12];
	fma.rn.f32 	%f86, %f84, %f85, %f83;
	ld.shared.f32 	%f87, [%r54+16];
	ld.global.f32 	%f88, [%rd19+16];
	fma.rn.f32 	%f89, %f87, %f88, %f86;
	ld.shared.f32 	%f90, [%r54+20];
	ld.global.f32 	%f91, [%rd19+20];
	fma.rn.f32 	%f92, %f90, %f91, %f89;
	ld.shared.f32 	%f93, [%r54+24];
	ld.global.f32 	%f94, [%rd19+24];
	fma.rn.f32 	%f95, %f93, %f94, %f92;
	ld.shared.f32 	%f96, [%r54+28];
	ld.global.f32 	%f97, [%rd19+28];
	fma.rn.f32 	%f123, %f96, %f97, %f95;
	add.s32 	%r65, %r65, 8;
$L__BB0_17:
	setp.eq.s32 	%p11, %r17, 0;
	@%p11 bra 	$L__BB0_23;
	and.b32  	%r20, %r29, 3;
	setp.lt.u32 	%p12, %r17, 4;
	@%p12 bra 	$L__BB0_20;
	add.s32 	%r55, %r65, %r2;
	shl.b32 	%r56, %r55, 2;
	add.s32 	%r58, %r44, %r56;
	ld.shared.f32 	%f99, [%r58];
	mul.wide.u32 	%rd20, %r65, 4;
	add.s64 	%rd21, %rd1, %rd20;
	ld.global.f32 	%f100, [%rd21];
	fma.rn.f32 	%f101, %f99, %f100, %f123;
	ld.shared.f32 	%f102, [%r58+4];
	ld.global.f32 	%f103, [%rd21+4];
	fma.rn.f32 	%f104, %f102, %f103, %f101;
	ld.shared.f32 	%f105, [%r58+8];
	ld.global.f32 	%f106, [%rd21+8];
	fma.rn.f32 	%f107, %f105, %f106, %f104;
	ld.shared.f32 	%f108, [%r58+12];
	ld.global.f32 	%f109, [%rd21+12];
	fma.rn.f32 	%f123, %f108, %f109, %f107;
	add.s32 	%r65, %r65, 4;
$L__BB0_20:
	setp.eq.s32 	%p13, %r20, 0;
	@%p13 bra 	$L__BB0_23;
	mul.wide.u32 	%rd22, %r65, 4;
	add.s64 	%rd27, %rd1, %rd22;
	add.s32 	%r59, %r2, %r65;
	shl.b32 	%r60, %r59, 2;
	add.s32 	%r68, %r44, %r60;
	neg.s32 	%r67, %r20;
$L__BB0_22:
	.pragma "nounroll";
	ld.shared.f32 	%f110, [%r68];
	ld.global.f32 	%f111, [%rd27];
	fma.rn.f32 	%f123, %f110, %f111, %f123;
	add.s64 	%rd27, %rd27, 4;
	add.s32 	%r68, %r68, 4;
	add.s32 	%r67, %r67, 1;
	setp.ne.s32 	%p14, %r67, 0;
	@%p14 bra 	$L__BB0_22;
$L__BB0_23:
	setp.ge.s32 	%p15, %r3, %r30;
	@%p15 bra 	$L__BB0_25;
	cvta.to.global.u64 	%rd23, %rd9;
	mul.wide.s32 	%rd24, %r3, 4;
	add.s64 	%rd25, %rd23, %rd24;
	st.global.f32 	[%rd25], %f123;
$L__BB0_25:
	ret;

}


// ===== COMPILED SASS (sm_100) =====

	.target	sm_100

	.elftype	@"ET_EXEC"


//--------------------- .note.nv.tkinfo           --------------------------
	.section	.note.nv.tkinfo,"",@"SHT_NOTE"
	.sectionflags	@"SHF_NOTE_NV_TKINFO"
	.tkinfo
        /*0018*/ 	.word	0x00000002
        /*0030*/ 	.string	""
        /*0030*/ 	.string	"ptxas"
        /*0030*/ 	.string	"Cuda compilation tools, release 13.0, V13.0.88"
        /*0030*/ 	.string	"Build cuda_13.0.r13.0/compiler.36424714_0"
        /*0030*/ 	.string	"-arch sm_100 -m 64 "



//--------------------- .note.nv.cuinfo           --------------------------
	.section	.note.nv.cuinfo,"",@"SHT_NOTE"
	.sectionflags	@"SHF_NOTE_NV_CUINFO"
        /*0018*/ 	.short	0x0002
        /*001a*/ 	.short	0x0064
        /*001c*/ 	.short	0x0082
	.zero		2


//--------------------- .nv.info                  --------------------------
	.section	.nv.info,"",@"SHT_CUDA_INFO"
	.align	4


	//----- nvinfo : EIATTR_REGCOUNT
	.align		4
        /*0000*/ 	.byte	0x04, 0x2f
        /*0002*/ 	.short	(.L_2 - .L_1)
	.align		4
.L_1:
        /*0004*/ 	.word	index@(_Z12conv1d_tiledPfS_S_ii)
        /*0008*/ 	.word	0x00000020


	//----- nvinfo : EIATTR_FRAME_SIZE
	.align		4
.L_2:
        /*000c*/ 	.byte	0x04, 0x11
        /*000e*/ 	.short	(.L_4 - .L_3)
	.align		4
.L_3:
        /*0010*/ 	.word	index@(_Z12conv1d_tiledPfS_S_ii)
        /*0014*/ 	.word	0x00000000


	//----- nvinfo : EIATTR_MIN_STACK_SIZE
	.align		4
.L_4:
        /*0018*/ 	.byte	0x04, 0x12
        /*001a*/ 	.short	(.L_6 - .L_5)
	.align		4
.L_5:
        /*001c*/ 	.word	index@(_Z12conv1d_tiledPfS_S_ii)
        /*0020*/ 	.word	0x00000000
.L_6:


//--------------------- .nv.compat                --------------------------
	.section	.nv.compat,"",@"SHT_CUDA_COMPAT_INFO"
	.align	4
        /*0000*/ 	.byte	0x02, 0x09, 0x00, 0x00, 0x02, 0x02, 0x01, 0x00, 0x02, 0x05, 0x05, 0x00, 0x03, 0x07, 0x01, 0x01
        /*0010*/ 	.byte	0x02, 0x03, 0x00, 0x00, 0x02, 0x06, 0x01, 0x00, 0x04, 0x0b, 0x08, 0x00, 0x09, 0x00, 0x00, 0x00
        /*0020*/ 	.byte	0x00, 0x00, 0x00, 0x00


//--------------------- .nv.info._Z12conv1d_tiledPfS_S_ii --------------------------
	.section	.nv.info._Z12conv1d_tiledPfS_S_ii,"",@"SHT_CUDA_INFO"
	.sectionflags	@""
	.align	4


	//----- nvinfo : EIATTR_CUDA_API_VERSION
	.align		4
        /*0000*/ 	.byte	0x04, 0x37
        /*0002*/ 	.short	(.L_8 - .L_7)
.L_7:
        /*0004*/ 	.word	0x00000082


	//----- nvinfo : EIATTR_KPARAM_INFO
	.align		4
.L_8:
        /*0008*/ 	.byte	0x04, 0x17
        /*000a*/ 	.short	(.L_10 - .L_9)
.L_9:
        /*000c*/ 	.word	0x00000000
        /*0010*/ 	.short	0x0004
        /*0012*/ 	.short	0x001c
        /*0014*/ 	.byte	0x00, 0xf0, 0x11, 0x00


	//----- nvinfo : EIATTR_KPARAM_INFO
	.align		4
.L_10:
        /*0018*/ 	.byte	0x04, 0x17
        /*001a*/ 	.short	(.L_12 - .L_11)
.L_11:
        /*001c*/ 	.word	0x00000000
        /*0020*/ 	.short	0x0003
        /*0022*/ 	.short	0x0018
        /*0024*/ 	.byte	0x00, 0xf0, 0x11, 0x00


	//----- nvinfo : EIATTR_KPARAM_INFO
	.align		4
.L_12:
        /*0028*/ 	.byte	0x04, 0x17
        /*002a*/ 	.short	(.L_14 - .L_13)
.L_13:
        /*002c*/ 	.word	0x00000000
        /*0030*/ 	.short	0x0002
        /*0032*/ 	.short	0x0010
        /*0034*/ 	.byte	0x00, 0xf5, 0x21, 0x00


	//----- nvinfo : EIATTR_KPARAM_INFO
	.align		4
.L_14:
        /*0038*/ 	.byte	0x04, 0x17
        /*003a*/ 	.short	(.L_16 - .L_15)
.L_15:
        /*003c*/ 	.word	0x00000000
        /*0040*/ 	.short	0x0001
        /*0042*/ 	.short	0x0008
        /*0044*/ 	.byte	0x00, 0xf5, 0x21, 0x00


	//----- nvinfo : EIATTR_KPARAM_INFO
	.align		4
.L_16:
        /*0048*/ 	.byte	0x04, 0x17
        /*004a*/ 	.short	(.L_18 - .L_17)
.L_17:
        /*004c*/ 	.word	0x00000000
        /*0050*/ 	.short	0x0000
        /*0052*/ 	.short	0x0000
        /*0054*/ 	.byte	0x00, 0xf5, 0x21, 0x00


	//----- nvinfo : EIATTR_SPARSE_MMA_MASK
	.align		4
.L_18:
        /*0058*/ 	.byte	0x03, 0x50
        /*005a*/ 	.short	0x0000


	//----- nvinfo : EIATTR_MAXREG_COUNT
	.align		4
        /*005c*/ 	.byte	0x03, 0x1b
        /*005e*/ 	.short	0x00ff


	//----- nvinfo : EIATTR_NUM_BARRIERS
	.align		4
        /*0060*/ 	.byte	0x02, 0x4c
        /*0062*/ 	.byte	0x01
	.zero		1


	//----- nvinfo : EIATTR_MERCURY_ISA_VERSION
	.align		4
        /*0064*/ 	.byte	0x03, 0x5f
        /*0066*/ 	.short	0x0101


	//----- nvinfo : EIATTR_VRC_CTA_INIT_COUNT
	.align		4
        /*0068*/ 	.byte	0x02, 0x4a
	.zero		1
	.zero		1


	//----- nvinfo : EIATTR_EXIT_INSTR_OFFSETS
	.align		4
        /*006c*/ 	.byte	0x04, 0x1c
        /*006e*/ 	.short	(.L_20 - .L_19)


	//   ....[0]....
.L_19:
        /*0070*/ 	.word	0x00000ca0


	//   ....[1]....
        /*0074*/ 	.word	0x00000ce0


	//----- nvinfo : EIATTR_CRS_STACK_SIZE
	.align		4
.L_20:
        /*0078*/ 	.byte	0x04, 0x1e
        /*007a*/ 	.short	(.L_22 - .L_21)
.L_21:
        /*007c*/ 	.word	0x00000000


	//----- nvinfo : EIATTR_CBANK_PARAM_SIZE
	.align		4
.L_22:
        /*0080*/ 	.byte	0x03, 0x19
        /*0082*/ 	.short	0x0020


	//----- nvinfo : EIATTR_PARAM_CBANK
	.align		4
        /*0084*/ 	.byte	0x04, 0x0a
        /*0086*/ 	.short	(.L_24 - .L_23)
	.align		4
.L_23:
        /*0088*/ 	.word	index@(.nv.constant0._Z12conv1d_tiledPfS_S_ii)
        /*008c*/ 	.short	0x0380
        /*008e*/ 	.short	0x0020


	//----- nvinfo : EIATTR_SW_WAR
	.align		4
.L_24:
        /*0090*/ 	.byte	0x04, 0x36
        /*0092*/ 	.short	(.L_26 - .L_25)
.L_25:
        /*0094*/ 	.word	0x00000008
.L_26:


//--------------------- .nv.callgraph             --------------------------
	.section	.nv.callgraph,"",@"SHT_CUDA_CALLGRAPH"
	.align	4
	.sectionentsize	8
	.align		4
        /*0000*/ 	.word	0x00000000
	.align		4
        /*0004*/ 	.word	0xffffffff
	.align		4
        /*0008*/ 	.word	0x00000000
	.align		4
        /*000c*/ 	.word	0xfffffffe
	.align		4
        /*0010*/ 	.word	0x00000000
	.align		4
        /*0014*/ 	.word	0xfffffffd
	.align		4
        /*0018*/ 	.word	0x00000000
	.align		4
        /*001c*/ 	.word	0xfffffffc


//--------------------- .nv.constant3             --------------------------
	.section	.nv.constant3,"a",@progbits
	.align	4
.nv.constant3:
	.type		M,@object
	.size		M,(.L_0 - M)
M:
	.zero		20
.L_0:


//--------------------- .text._Z12conv1d_tiledPfS_S_ii --------------------------
	.section	.text._Z12conv1d_tiledPfS_S_ii,"ax",@progbits
	.align	128
        .global         _Z12conv1d_tiledPfS_S_ii
        .type           _Z12conv1d_tiledPfS_S_ii,@function
        .size           _Z12conv1d_tiledPfS_S_ii,(.L_x_13 - _Z12conv1d_tiledPfS_S_ii)
        .other          _Z12conv1d_tiledPfS_S_ii,@"STO_CUDA_ENTRY STV_DEFAULT"
_Z12conv1d_tiledPfS_S_ii:
.text._Z12conv1d_tiledPfS_S_ii:
[----:B------:R-:W-:Y:S01]  /*0000*/  LDC R1, c[0x0][0x37c] ;  /* 0x0000df00ff017b82 */ /* 0x000fe20000000800 */
[----:B------:R-:W0:Y:S07]  /*0010*/  S2R R0, SR_TID.X ;  /* 0x0000000000007919 */ /* 0x000e2e0000002100 */
[----:B------:R-:W0:Y:S01]  /*0020*/  S2UR UR7, SR_CTAID.X ;  /* 0x00000000000779c3 */ /* 0x000e220000002500 */
[----:B------:R-:W1:Y:S01]  /*0030*/  LDCU UR8, c[0x0][0x39c] ;  /* 0x00007380ff0877ac */ /* 0x000e620008000800 */
[----:B------:R-:W-:Y:S01]  /*0040*/  HFMA2 R7, -RZ, RZ, 0, 0 ;  /* 0x00000000ff077431 */ /* 0x000fe200000001ff */
[----:B------:R-:W2:Y:S05]  /*0050*/  LDCU.64 UR10, c[0x0][0x358] ;  /* 0x00006b00ff0a77ac */ /* 0x000eaa0008000a00 */
[----:B------:R-:W0:Y:S01]  /*0060*/  LDC R9, c[0x0][0x360] ;  /* 0x0000d800ff097b82 */ /* 0x000e220000000800 */
[----:B------:R-:W3:Y:S01]  /*0070*/  LDCU UR12, c[0x0][0x398] ;  /* 0x00007300ff0c77ac */ /* 0x000ee20008000800 */
[----:B0-----:R-:W-:-:S05]  /*0080*/  IMAD R4, R9, UR7, R0 ;  /* 0x0000000709047c24 */ /* 0x001fca000f8e0200 */
[----:B-1----:R-:W-:-:S13]  /*0090*/  ISETP.GE.AND P0, PT, R4, UR8, PT ;  /* 0x0000000804007c0c */ /* 0x002fda000bf06270 */
[----:B------:R-:W0:Y:S02]  /*00a0*/  @!P0 LDC.64 R2, c[0x0][0x380] ;  /* 0x0000e000ff028b82 */ /* 0x000e240000000a00 */
[----:B0-----:R-:W-:-:S05]  /*00b0*/  @!P0 IMAD.WIDE R2, R4, 0x4, R2 ;  /* 0x0000000404028825 */ /* 0x001fca00078e0202 */
[----:B--2---:R0:W5:Y:S01]  /*00c0*/  @!P0 LDG.E R7, desc[UR10][R2.64] ;  /* 0x0000000a02078981 */ /* 0x004162000c1e1900 */
[----:B---3--:R-:W-:Y:S01]  /*00d0*/  ULEA.HI UR4, UR12, UR12, URZ, 0x1 ;  /* 0x0000000c0c047291 */ /* 0x008fe2000f8f08ff */
[----:B------:R-:W-:Y:S03]  /*00e0*/  BSSY.RECONVERGENT B0, `(.L_x_0) ;  /* 0x0000012000007945 */ /* 0x000fe60003800200 */
[----:B------:R-:W-:-:S06]  /*00f0*/  USHF.R.S32.HI UR4, URZ, 0x1, UR4 ;  /* 0x00000001ff047899 */ /* 0x000fcc0008011404 */
[----:B------:R-:W-:-:S04]  /*0100*/  IADD3 R5, PT, PT, R9, -UR4, RZ ;  /* 0x8000000409057c10 */ /* 0x000fc8000fffe0ff */
[----:B------:R-:W-:-:S13]  /*0110*/  ISETP.GE.U32.AND P1, PT, R0, R5, PT ;  /* 0x000000050000720c */ /* 0x000fda0003f26070 */
[----:B0-----:R-:W-:Y:S05]  /*0120*/  @!P1 BRA `(.L_x_1) ;  /* 0x0000000000349947 */ /* 0x001fea0003800000 */
[----:B------:R-:W-:Y:S01]  /*0130*/  IMAD R3, R9, UR7, -R9 ;  /* 0x0000000709037c24 */ /* 0x000fe2000f8e0a09 */
[----:B------:R-:W-:-:S04]  /*0140*/  MOV R6, RZ ;  /* 0x000000ff00067202 */ /* 0x000fc80000000f00 */
[----:B------:R-:W-:-:S04]  /*0150*/  IADD3 R5, PT, PT, R3, R0, RZ ;  /* 0x0000000003057210 */ /* 0x000fc80007ffe0ff */
[----:B------:R-:W-:-:S13]  /*0160*/  ISETP.GE.AND P1, PT, R5, RZ, PT ;  /* 0x000000ff0500720c */ /* 0x000fda0003f26270 */
[----:B------:R-:W0:Y:S02]  /*0170*/  @P1 LDC.64 R2, c[0x0][0x380] ;  /* 0x0000e000ff021b82 */ /* 0x000e240000000a00 */
[----:B0-----:R-:W-:-:S05]  /*0180*/  @P1 IMAD.WIDE.U32 R2, R5, 0x4, R2 ;  /* 0x0000000405021825 */ /* 0x001fca00078e0002 */
[----:B------:R-:W2:Y:S01]  /*0190*/  @P1 LDG.E R6, desc[UR10][R2.64] ;  /* 0x0000000a02061981 */ /* 0x000ea2000c1e1900 */
[----:B------:R-:W0:Y:S01]  /*01a0*/  S2UR UR6, SR_CgaCtaId ;  /* 0x00000000000679c3 */ /* 0x000e220000008800 */
[----:B------:R-:W-:Y:S01]  /*01b0*/  UMOV UR5, 0x400 ;  /* 0x0000040000057882 */ /* 0x000fe20000000000 */
[----:B------:R-:W-:Y:S01]  /*01c0*/  IADD3 R5, PT, PT, R0, UR4, -R9 ;  /* 0x0000000400057c10 */ /* 0x000fe2000fffe809 */
[----:B0-----:R-:W-:-:S06]  /*01d0*/  ULEA UR5, UR6, UR5, 0x18 ;  /* 0x0000000506057291 */ /* 0x001fcc000f8ec0ff */
[----:B------:R-:W-:-:S05]  /*01e0*/  LEA R5, R5, UR5, 0x2 ;  /* 0x0000000505057c11 */ /* 0x000fca000f8e10ff */
[----:B--2---:R0:W-:Y:S02]  /*01f0*/  STS [R5], R6 ;  /* 0x0000000605007388 */ /* 0x0041e40000000800 */
.L_x_1:
[----:B------:R-:W-:Y:S05]  /*0200*/  BSYNC.RECONVERGENT B0 ;  /* 0x0000000000007941 */ /* 0x000fea0003800200 */
.L_x_0:
[----:B------:R-:W1:Y:S01]  /*0210*/  S2UR UR6, SR_CgaCtaId ;  /* 0x00000000000679c3 */ /* 0x000e620000008800 */
[----:B------:R-:W-:Y:S01]  /*0220*/  UMOV UR5, 0x400 ;  /* 0x0000040000057882 */ /* 0x000fe20000000000 */
[C---:B------:R-:W-:Y:S01]  /*0230*/  IADD3 R2, PT, PT, R0.reuse, UR4, RZ ;  /* 0x0000000400027c10 */ /* 0x040fe2000fffe0ff */
[----:B------:R-:W-:Y:S01]  /*0240*/  BSSY.RECONVERGENT B0, `(.L_x_2) ;  /* 0x0000011000007945 */ /* 0x000fe20003800200 */
[----:B------:R-:W-:Y:S01]  /*0250*/  ISETP.GE.U32.AND P1, PT, R0, UR4, PT ;  /* 0x0000000400007c0c */ /* 0x000fe2000bf26070 */
[----:B-1----:R-:W-:-:S06]  /*0260*/  ULEA UR6, UR6, UR5, 0x18 ;  /* 0x0000000506067291 */ /* 0x002fcc000f8ec0ff */
[----:B------:R-:W-:-:S05]  /*0270*/  LEA R2, R2, UR6, 0x2 ;  /* 0x0000000602027c11 */ /* 0x000fca000f8e10ff */
[----:B-----5:R1:W-:Y:S01]  /*0280*/  STS [R2], R7 ;  /* 0x0000000702007388 */ /* 0x0203e20000000800 */
[----:B------:R-:W-:Y:S05]  /*0290*/  @P1 BRA `(.L_x_3) ;  /* 0x00000000002c1947 */ /* 0x000fea0003800000 */
[----:B0-----:R-:W-:Y:S01]  /*02a0*/  IADD3 R5, PT, PT, R4, R9, RZ ;  /* 0x0000000904057210 */ /* 0x001fe20007ffe0ff */
[----:B------:R-:W-:Y:S01]  /*02b0*/  BSSY.RECONVERGENT B1, `(.L_x_4) ;  /* 0x0000008000017945 */ /* 0x000fe20003800200 */
[----:B-1----:R-:W-:Y:S02]  /*02c0*/  LEA R7, R9, R2, 0x2 ;  /* 0x0000000209077211 */ /* 0x002fe400078e10ff */
[----:B------:R-:W-:Y:S02]  /*02d0*/  ISETP.GE.AND P1, PT, R5, UR8, PT ;  /* 0x0000000805007c0c */ /* 0x000fe4000bf26270 */
[----:B------:R-:W-:-:S11]  /*02e0*/  MOV R2, RZ ;  /* 0x000000ff00027202 */ /* 0x000fd60000000f00 */
[----:B------:R-:W-:Y:S05]  /*02f0*/  @P1 BRA `(.L_x_5) ;  /* 0x00000000000c1947 */ /* 0x000fea0003800000 */
[----:B------:R-:W0:Y:S02]  /*0300*/  LDC.64 R2, c[0x0][0x380] ;  /* 0x0000e000ff027b82 */ /* 0x000e240000000a00 */
[----:B0-----:R-:W-:-:S06]  /*0310*/  IMAD.WIDE R2, R5, 0x4, R2 ;  /* 0x0000000405027825 */ /* 0x001fcc00078e0202 */
[----:B------:R0:W5:Y:S02]  /*0320*/  LDG.E R2, desc[UR10][R2.64] ;  /* 0x0000000a02027981 */ /* 0x000164000c1e1900 */
.L_x_5:
[----:B------:R-:W-:Y:S05]  /*0330*/  BSYNC.RECONVERGENT B1 ;  /* 0x0000000000017941 */ /* 0x000fea0003800200 */
.L_x_4:
[----:B-----5:R2:W-:Y:S02]  /*0340*/  STS [R7], R2 ;  /* 0x0000000207007388 */ /* 0x0205e40000000800 */
.L_x_3:
[----:B------:R-:W-:Y:S05]  /*0350*/  BSYNC.RECONVERGENT B0 ;  /* 0x0000000000007941 */ /* 0x000fea0003800200 */
.L_x_2:
[----:B------:R-:W-:Y:S01]  /*0360*/  BAR.SYNC.DEFER_BLOCKING 0x0 ;  /* 0x0000000000007b1d */ /* 0x000fe20000010000 */
[----:B------:R-:W-:Y:S01]  /*0370*/  UISETP.GE.AND UP0, UPT, UR12, 0x1, UPT ;  /* 0x000000010c00788c */ /* 0x000fe2000bf06270 */
[----:B------:R-:W-:-:S08]  /*0380*/  HFMA2 R19, -RZ, RZ, 0, 0 ;  /* 0x00000000ff137431 */ /* 0x000fd000000001ff */
[----:B------:R-:W-:Y:S05]  /*0390*/  BRA.U !UP0, `(.L_x_6) ;  /* 0x0000000908407547 */ /* 0x000fea000b800000 */
[----:B------:R-:W-:Y:S01]  /*03a0*/  UISETP.GE.U32.AND UP1, UPT, UR12, 0x10, UPT ;  /* 0x000000100c00788c */ /* 0x000fe2000bf26070 */
[----:B------:R-:W-:Y:S01]  /*03b0*/  MOV R19, RZ ;  /* 0x000000ff00137202 */ /* 0x000fe20000000f00 */
[----:B------:R-:W-:Y:S01]  /*03c0*/  ULOP3.LUT UR7, UR12, 0xf, URZ, 0xc0, !UPT ;  /* 0x0000000f0c077892 */ /* 0x000fe2000f8ec0ff */
[----:B-12---:R-:W-:-:S03]  /*03d0*/  MOV R7, RZ ;  /* 0x000000ff00077202 */ /* 0x006fc60000000f00 */
[----:B------:R-:W-:-:S03]  /*03e0*/  UISETP.NE.AND UP0, UPT, UR7, URZ, UPT ;  /* 0x000000ff0700728c */ /* 0x000fc6000bf05270 */
[----:B------:R-:W-:Y:S08]  /*03f0*/  BRA.U !UP1, `(.L_x_7) ;  /* 0x0000000509047547 */ /* 0x000ff0000b800000 */
[----:B------:R-:W1:Y:S01]  /*0400*/  LDCU.64 UR4, c[0x0][0x388] ;  /* 0x00007100ff0477ac */ /* 0x000e620008000a00 */
[----:B0-----:R-:W-:Y:S02]  /*0410*/  LEA R5, R0, UR6, 0x2 ;  /* 0x0000000600057c11 */ /* 0x001fe4000f8e10ff */
[----:B------:R-:W-:Y:S01]  /*0420*/  MOV R19, RZ ;  /* 0x000000ff00137202 */ /* 0x000fe20000000f00 */
[----:B------:R-:W-:Y:S01]  /*0430*/  ULOP3.LUT UR8, UR12, 0x7ffffff0, URZ, 0xc0, !UPT ;  /* 0x7ffffff00c087892 */ /* 0x000fe2000f8ec0ff */
[----:B------:R-:W-:-:S03]  /*0440*/  IADD3 R5, PT, PT, R5, 0x20, RZ ;  /* 0x0000002005057810 */ /* 0x000fc60007ffe0ff */
[----:B------:R-:W-:Y:S02]  /*0450*/  UIADD3 UR9, UPT, UPT, -UR8, URZ, URZ ;  /* 0x000000ff08097290 */ /* 0x000fe4000fffe1ff */
[----:B------:R-:W-:Y:S01]  /*0460*/  MOV R7, UR8 ;  /* 0x0000000800077c02 */ /* 0x000fe20008000f00 */
[----:B-1----:R-:W-:-:S04]  /*0470*/  UIADD3 UR4, UP1, UPT, UR4, 0x20, URZ ;  /* 0x0000002004047890 */ /* 0x002fc8000ff3e0ff */
[----:B------:R-:W-:Y:S02]  /*0480*/  UIADD3.X UR5, UPT, UPT, URZ, UR5, URZ, UP1, !UPT ;  /* 0x00000005ff057290 */ /* 0x000fe40008ffe4ff */
[----:B------:R-:W-:-:S04]  /*0490*/  MOV R2, UR4 ;  /* 0x0000000400027c02 */ /* 0x000fc80008000f00 */
[----:B------:R-:W-:-:S07]  /*04a0*/  MOV R3, UR5 ;  /* 0x0000000500037c02 */ /* 0x000fce0008000f00 */
.L_x_8:
[----:B------:R-:W2:Y:S04]  /*04b0*/  LDG.E R23, desc[UR10][R2.64+-0x20] ;  /* 0xffffe00a02177981 */ /* 0x000ea8000c1e1900 */
[----:B------:R-:W3:Y:S04]  /*04c0*/  LDG.E R26, desc[UR10][R2.64+-0x1c] ;  /* 0xffffe40a021a7981 */ /* 0x000ee8000c1e1900 */
[----:B------:R-:W4:Y:S04]  /*04d0*/  LDG.E R21, desc[UR10][R2.64+-0x18] ;  /* 0xffffe80a02157981 */ /* 0x000f28000c1e1900 */
[----:B------:R-:W5:Y:S04]  /*04e0*/  LDG.E R22, desc[UR10][R2.64+-0x14] ;  /* 0xffffec0a02167981 */ /* 0x000f68000c1e1900 */
        /* <DEDUP_REMOVED lines=11> */
[----:B------:R0:W5:Y:S01]  /*05a0*/  LDG.E R9, desc[UR10][R2.64+0x1c] ;  /* 0x00001c0a02097981 */ /* 0x000162000c1e1900 */
[----:B------:R-:W-:-:S03]  /*05b0*/  UIADD3 UR9, UPT, UPT, UR9, 0x10, URZ ;  /* 0x0000001009097890 */ /* 0x000fc6000fffe0ff */
[----:B------:R-:W2:Y:S01]  /*05c0*/  LDS R20, [R5+-0x20] ;  /* 0xffffe00005147984 */ /* 0x000ea20000000800 */
[----:B------:R-:W-:-:S03]  /*05d0*/  UISETP.NE.AND UP1, UPT, UR9, URZ, UPT ;  /* 0x000000ff0900728c */ /* 0x000fc6000bf25270 */
[----:B------:R-:W3:Y:S01]  /*05e0*/  LDS R29, [R5+-0x1c] ;  /* 0xffffe400051d7984 */ /* 0x000ee20000000800 */
[----:B0-----:R-:W-:-:S03]  /*05f0*/  IADD3 R2, P1, PT, R2, 0x40, RZ ;  /* 0x0000004002027810 */ /* 0x001fc60007f3e0ff */
[----:B------:R-:W4:Y:S01]  /*0600*/  LDS R24, [R5+-0x18] ;  /* 0xffffe80005187984 */ /* 0x000f220000000800 */
[----:B------:R-:W-:-:S03]  /*0610*/  IADD3.X R3, PT, PT, RZ, R3, RZ, P1, !PT ;  /* 0x00000003ff037210 */ /* 0x000fc60000ffe4ff */
[----:B------:R-:W5:Y:S04]  /*0620*/  LDS R27, [R5+-0x14] ;  /* 0xffffec00051b7984 */ /* 0x000f680000000800 */
[----:B------:R-:W0:Y:S01]  /*0630*/  LDS R25, [R5+-0x10] ;  /* 0xfffff00005197984 */ /* 0x000e220000000800 */
[----:B--2---:R-:W-:-:S03]  /*0640*/  FFMA R20, R20, R23, R19 ;  /* 0x0000001714147223 */ /* 0x004fc60000000013 */
[----:B------:R-:W-:Y:S01]  /*0650*/  LDS R19, [R5+-0x8] ;  /* 0xfffff80005137984 */ /* 0x000fe20000000800 */
[----:B---3--:R-:W-:-:S03]  /*0660*/  FFMA R29, R29, R26, R20 ;  /* 0x0000001a1d1d7223 */ /* 0x008fc60000000014 */
[----:B------:R-:W1:Y:S01]  /*0670*/  LDS R20, [R5+-0xc] ;  /* 0xfffff40005147984 */ /* 0x000e620000000800 */
[----:B----4-:R-:W-:-:S03]  /*0680*/  FFMA R24, R24, R21, R29 ;  /* 0x0000001518187223 */ /* 0x010fc6000000001d */
[----:B------:R-:W2:Y:S01]  /*0690*/  LDS R23, [R5+-0x4] ;  /* 0xfffffc0005177984 */ /* 0x000ea20000000800 */
[----:B-----5:R-:W-:-:S03]  /*06a0*/  FFMA R26, R27, R22, R24 ;  /* 0x000000161b1a7223 */ /* 0x020fc60000000018 */
[----:B------:R-:W3:Y:S01]  /*06b0*/  LDS R21, [R5] ;  /* 0x0000000005157984 */ /* 0x000ee20000000800 */
[----:B0-----:R-:W-:-:S03]  /*06c0*/  FFMA R29, R25, R16, R26 ;  /* 0x00000010191d7223 */ /* 0x001fc6000000001a */
[----:B------:R-:W0:Y:S04]  /*06d0*/  LDS R24, [R5+0x4] ;  /* 0x0000040005187984 */ /* 0x000e280000000800 */
[----:B------:R-:W4:Y:S04]  /*06e0*/  LDS R22, [R5+0x8] ;  /* 0x0000080005167984 */ /* 0x000f280000000800 */
[----:B------:R-:W5:Y:S04]  /*06f0*/  LDS R27, [R5+0xc] ;  /* 0x00000c00051b7984 */ /* 0x000f680000000800 */
[----:B------:R-:W5:Y:S04]  /*0700*/  LDS R25, [R5+0x10] ;  /* 0x0000100005197984 */ /* 0x000f680000000800 */
[----:B------:R-:W5:Y:S01]  /*0710*/  LDS R16, [R5+0x14] ;  /* 0x0000140005107984 */ /* 0x000f620000000800 */
[----:B-1----:R-:W-:-:S03]  /*0720*/  FFMA R20, R20, R13, R29 ;  /* 0x0000000d14147223 */ /* 0x002fc6000000001d */
[----:B------:R-:W1:Y:S01]  /*0730*/  LDS R13, [R5+0x18] ;  /* 0x00001800050d7984 */ /* 0x000e620000000800 */
[----:B------:R-:W-:-:S03]  /*0740*/  FFMA R20, R19, R10, R20 ;  /* 0x0000000a13147223 */ /* 0x000fc60000000014 */
[----:B------:R0:W1:Y:S01]  /*0750*/  LDS R10, [R5+0x1c] ;  /* 0x00001c00050a7984 */ /* 0x0000620000000800 */
[----:B--2---:R-:W-:-:S04]  /*0760*/  FFMA R8, R23, R8, R20 ;  /* 0x0000000817087223 */ /* 0x004fc80000000014 */
[----:B---3--:R-:W-:Y:S01]  /*0770*/  FFMA R21, R21, R18, R8 ;  /* 0x0000001215157223 */ /* 0x008fe20000000008 */
[----:B0-----:R-:W-:-:S03]  /*0780*/  IADD3 R5, PT, PT, R5, 0x40, RZ ;  /* 0x0000004005057810 */ /* 0x001fc60007ffe0ff */
[----:B------:R-:W-:-:S04]  /*0790*/  FFMA R17, R24, R17, R21 ;  /* 0x0000001118117223 */ /* 0x000fc80000000015 */
[----:B----4-:R-:W-:-:S04]  /*07a0*/  FFMA R22, R22, R15, R17 ;  /* 0x0000000f16167223 */ /* 0x010fc80000000011 */
[----:B-----5:R-:W-:-:S04]  /*07b0*/  FFMA R14, R27, R14, R22 ;  /* 0x0000000e1b0e7223 */ /* 0x020fc80000000016 */
[----:B------:R-:W-:-:S04]  /*07c0*/  FFMA R25, R25, R12, R14 ;  /* 0x0000000c19197223 */ /* 0x000fc8000000000e */
[----:B------:R-:W-:-:S04]  /*07d0*/  FFMA R16, R16, R11, R25 ;  /* 0x0000000b10107223 */ /* 0x000fc80000000019 */
[----:B-1----:R-:W-:-:S04]  /*07e0*/  FFMA R13, R13, R6, R16 ;  /* 0x000000060d0d7223 */ /* 0x002fc80000000010 */
[----:B------:R-:W-:Y:S01]  /*07f0*/  FFMA R19, R10, R9, R13 ;  /* 0x000000090a137223 */ /* 0x000fe2000000000d */
[----:B------:R-:W-:Y:S06]  /*0800*/  BRA.U UP1, `(.L_x_8) ;  /* 0xfffffffd01287547 */ /* 0x000fec000b83ffff */
.L_x_7:
[----:B------:R-:W-:Y:S05]  /*0810*/  BRA.U !UP0, `(.L_x_6) ;  /* 0x0000000508207547 */ /* 0x000fea000b800000 */
[----:B------:R-:W-:Y:S02]  /*0820*/  UISETP.GE.U32.AND UP0, UPT, UR7, 0x8, UPT ;  /* 0x000000080700788c */ /* 0x000fe4000bf06070 */
[----:B------:R-:W-:-:S04]  /*0830*/  ULOP3.LUT UR5, UR12, 0x7, URZ, 0xc0, !UPT ;  /* 0x000000070c057892 */ /* 0x000fc8000f8ec0ff */
[----:B------:R-:W-:-:S03]  /*0840*/  UISETP.NE.AND UP1, UPT, UR5, URZ, UPT ;  /* 0x000000ff0500728c */ /* 0x000fc6000bf25270 */
[----:B------:R-:W-:Y:S08]  /*0850*/  BRA.U !UP0, `(.L_x_9) ;  /* 0x0000000108747547 */ /* 0x000ff0000b800000 */
[----:B------:R-:W1:Y:S02]  /*0860*/  LDC.64 R8, c[0x0][0x388] ;  /* 0x0000e200ff087b82 */ /* 0x000e640000000a00 */
[----:B-1----:R-:W-:-:S05]  /*0870*/  IMAD.WIDE.U32 R8, R7, 0x4, R8 ;  /* 0x0000000407087825 */ /* 0x002fca00078e0008 */
[----:B0-----:R-:W2:Y:S04]  /*0880*/  LDG.E R5, desc[UR10][R8.64] ;  /* 0x0000000a08057981 */ /* 0x001ea8000c1e1900 */
[----:B------:R-:W3:Y:S04]  /*0890*/  LDG.E R11, desc[UR10][R8.64+0x4] ;  /* 0x0000040a080b7981 */ /* 0x000ee8000c1e1900 */
[----:B------:R-:W4:Y:S04]  /*08a0*/  LDG.E R13, desc[UR10][R8.64+0x8] ;  /* 0x0000080a080d7981 */ /* 0x000f28000c1e1900 */
[----:B------:R-:W5:Y:S04]  /*08b0*/  LDG.E R15, desc[UR10][R8.64+0xc] ;  /* 0x00000c0a080f7981 */ /* 0x000f68000c1e1900 */
[----:B------:R-:W5:Y:S04]  /*08c0*/  LDG.E R17, desc[UR10][R8.64+0x10] ;  /* 0x0000100a08117981 */ /* 0x000f68000c1e1900 */
[----:B------:R-:W5:Y:S04]  /*08d0*/  LDG.E R20, desc[UR10][R8.64+0x14] ;  /* 0x0000140a08147981 */ /* 0x000f68000c1e1900 */
[----:B------:R-:W5:Y:S04]  /*08e0*/  LDG.E R2, desc[UR10][R8.64+0x18] ;  /* 0x0000180a08027981 */ /* 0x000f68000c1e1900 */
[----:B------:R-:W5:Y:S01]  /*08f0*/  LDG.E R23, desc[UR10][R8.64+0x1c] ;  /* 0x00001c0a08177981 */ /* 0x000f62000c1e1900 */
[----:B------:R-:W-:-:S02]  /*0900*/  IADD3 R3, PT, PT, R7, R0, RZ ;  /* 0x0000000007037210 */ /* 0x000fc40007ffe0ff */
[----:B------:R-:W-:Y:S02]  /*0910*/  IADD3 R7, PT, PT, R7, 0x8, RZ ;  /* 0x0000000807077810 */ /* 0x000fe40007ffe0ff */
[----:B------:R-:W-:-:S05]  /*0920*/  LEA R3, R3, UR6, 0x2 ;  /* 0x0000000603037c11 */ /* 0x000fca000f8e10ff */
[----:B------:R-:W2:Y:S04]  /*0930*/  LDS R6, [R3] ;  /* 0x0000000003067984 */ /* 0x000ea80000000800 */
[----:B------:R-:W3:Y:S04]  /*0940*/  LDS R10, [R3+0x4] ;  /* 0x00000400030a7984 */ /* 0x000ee80000000800 */
[----:B------:R-:W4:Y:S04]  /*0950*/  LDS R12, [R3+0x8] ;  /* 0x00000800030c7984 */ /* 0x000f280000000800 */
[----:B------:R-:W5:Y:S04]  /*0960*/  LDS R14, [R3+0xc] ;  /* 0x00000c00030e7984 */ /* 0x000f680000000800 */
[----:B------:R-:W0:Y:S04]  /*0970*/  LDS R16, [R3+0x10] ;  /* 0x0000100003107984 */ /* 0x000e280000000800 */
[----:B------:R-:W1:Y:S04]  /*0980*/  LDS R18, [R3+0x14] ;  /* 0x0000140003127984 */ /* 0x000e680000000800 */
[----:B------:R-:W1:Y:S04]  /*0990*/  LDS R22, [R3+0x18] ;  /* 0x0000180003167984 */ /* 0x000e680000000800 */
[----:B------:R-:W1:Y:S01]  /*09a0*/  LDS R21, [R3+0x1c] ;  /* 0x00001c0003157984 */ /* 0x000e620000000800 */
[----:B--2---:R-:W-:-:S04]  /*09b0*/  FFMA R5, R6, R5, R19 ;  /* 0x0000000506057223 */ /* 0x004fc80000000013 */
[----:B---3--:R-:W-:-:S04]  /*09c0*/  FFMA R5, R10, R11, R5 ;  /* 0x0000000b0a057223 */ /* 0x008fc80000000005 */
[----:B----4-:R-:W-:-:S04]  /*09d0*/  FFMA R5, R12, R13, R5 ;  /* 0x0000000d0c057223 */ /* 0x010fc80000000005 */
[----:B-----5:R-:W-:-:S04]  /*09e0*/  FFMA R5, R14, R15, R5 ;  /* 0x0000000f0e057223 */ /* 0x020fc80000000005 */
[----:B0-----:R-:W-:-:S04]  /*09f0*/  FFMA R5, R16, R17, R5 ;  /* 0x0000001110057223 */ /* 0x001fc80000000005 */
[----:B-1----:R-:W-:-:S04]  /*0a00*/  FFMA R5, R18, R20, R5 ;  /* 0x0000001412057223 */ /* 0x002fc80000000005 */
[----:B------:R-:W-:-:S04]  /*0a10*/  FFMA R2, R22, R2, R5 ;  /* 0x0000000216027223 */ /* 0x000fc80000000005 */
[----:B------:R-:W-:-:S07]  /*0a20*/  FFMA R19, R21, R23, R2 ;  /* 0x0000001715137223 */ /* 0x000fce0000000002 */
.L_x_9:
[----:B------:R-:W-:Y:S05]  /*0a30*/  BRA.U !UP1, `(.L_x_6) ;  /* 0x0000000109987547 */ /* 0x000fea000b800000 */
[----:B------:R-:W-:Y:S02]  /*0a40*/  UISETP.GE.U32.AND UP0, UPT, UR5, 0x4, UPT ;  /* 0x000000040500788c */ /* 0x000fe4000bf06070 */
[----:B------:R-:W-:-:S04]  /*0a50*/  ULOP3.LUT UR4, UR12, 0x3, URZ, 0xc0, !UPT ;  /* 0x000000030c047892 */ /* 0x000fc8000f8ec0ff */
[----:B------:R-:W-:-:S03]  /*0a60*/  UISETP.NE.AND UP1, UPT, UR4, URZ, UPT ;  /* 0x000000ff0400728c */ /* 0x000fc6000bf25270 */
[----:B------:R-:W-:Y:S08]  /*0a70*/  BRA.U !UP0, `(.L_x_10) ;  /* 0x0000000108447547 */ /* 0x000ff0000b800000 */
[----:B0-----:R-:W0:Y:S02]  /*0a80*/  LDC.64 R2, c[0x0][0x388] ;  /* 0x0000e200ff027b82 */ /* 0x001e240000000a00 */
[----:B0-----:R-:W-:-:S05]  /*0a90*/  IMAD.WIDE.U32 R2, R7, 0x4, R2 ;  /* 0x0000000407027825 */ /* 0x001fca00078e0002 */
[----:B------:R-:W2:Y:S04]  /*0aa0*/  LDG.E R8, desc[UR10][R2.64] ;  /* 0x0000000a02087981 */ /* 0x000ea8000c1e1900 */
[----:B------:R-:W3:Y:S04]  /*0ab0*/  LDG.E R10, desc[UR10][R2.64+0x4] ;  /* 0x0000040a020a7981 */ /* 0x000ee8000c1e1900 */
[----:B------:R-:W4:Y:S04]  /*0ac0*/  LDG.E R12, desc[UR10][R2.64+0x8] ;  /* 0x0000080a020c7981 */ /* 0x000f28000c1e1900 */
[----:B------:R-:W5:Y:S01]  /*0ad0*/  LDG.E R14, desc[UR10][R2.64+0xc] ;  /* 0x00000c0a020e7981 */ /* 0x000f62000c1e1900 */
[----:B------:R-:W-:-:S02]  /*0ae0*/  IADD3 R5, PT, PT, R7, R0, RZ ;  /* 0x0000000007057210 */ /* 0x000fc40007ffe0ff */
[----:B------:R-:W-:Y:S02]  /*0af0*/  IADD3 R7, PT, PT, R7, 0x4, RZ ;  /* 0x0000000407077810 */ /* 0x000fe40007ffe0ff */
[----:B------:R-:W-:-:S05]  /*0b00*/  LEA R5, R5, UR6, 0x2 ;  /* 0x0000000605057c11 */ /* 0x000fca000f8e10ff */
[----:B------:R-:W2:Y:S04]  /*0b10*/  LDS R6, [R5] ;  /* 0x0000000005067984 */ /* 0x000ea80000000800 */
[----:B------:R-:W3:Y:S04]  /*0b20*/  LDS R9, [R5+0x4] ;  /* 0x0000040005097984 */ /* 0x000ee80000000800 */
[----:B------:R-:W4:Y:S04]  /*0b30*/  LDS R11, [R5+0x8] ;  /* 0x00000800050b7984 */ /* 0x000f280000000800 */
[----:B------:R-:W5:Y:S01]  /*0b40*/  LDS R13, [R5+0xc] ;  /* 0x00000c00050d7984 */ /* 0x000f620000000800 */
[----:B--2---:R-:W-:-:S04]  /*0b50*/  FFMA R6, R6, R8, R19 ;  /* 0x0000000806067223 */ /* 0x004fc80000000013 */
[----:B---3--:R-:W-:-:S04]  /*0b60*/  FFMA R6, R9, R10, R6 ;  /* 0x0000000a09067223 */ /* 0x008fc80000000006 */
[----:B----4-:R-:W-:-:S04]  /*0b70*/  FFMA R6, R11, R12, R6 ;  /* 0x0000000c0b067223 */ /* 0x010fc80000000006 */
[----:B-----5:R-:W-:-:S07]  /*0b80*/  FFMA R19, R13, R14, R6 ;  /* 0x0000000e0d137223 */ /* 0x020fce0000000006 */
.L_x_10:
[----:B------:R-:W-:Y:S05]  /*0b90*/  BRA.U !UP1, `(.L_x_6) ;  /* 0x0000000109407547 */ /* 0x000fea000b800000 */
[----:B0-----:R-:W0:Y:S01]  /*0ba0*/  LDC.64 R2, c[0x0][0x388] ;  /* 0x0000e200ff027b82 */ /* 0x001e220000000a00 */
[----:B------:R-:W-:Y:S01]  /*0bb0*/  IADD3 R0, PT, PT, R0, R7, RZ ;  /* 0x0000000700007210 */ /* 0x000fe20007ffe0ff */
[----:B------:R-:W-:-:S03]  /*0bc0*/  UIADD3 UR4, UPT, UPT, -UR4, URZ, URZ ;  /* 0x000000ff04047290 */ /* 0x000fc6000fffe1ff */
[----:B------:R-:W-:Y:S01]  /*0bd0*/  LEA R0, R0, UR6, 0x2 ;  /* 0x0000000600007c11 */ /* 0x000fe2000f8e10ff */
[----:B0-----:R-:W-:-:S03]  /*0be0*/  IMAD.WIDE.U32 R2, R7, 0x4, R2 ;  /* 0x0000000407027825 */ /* 0x001fc600078e0002 */
[----:B------:R-:W-:-:S07]  /*0bf0*/  MOV R5, R2 ;  /* 0x0000000200057202 */ /* 0x000fce0000000f00 */
.L_x_11:
[----:B------:R-:W-:Y:S01]  /*0c00*/  MOV R2, R5 ;  /* 0x0000000500027202 */ /* 0x000fe20000000f00 */
[----:B------:R0:W1:Y:S05]  /*0c10*/  LDS R6, [R0] ;  /* 0x0000000000067984 */ /* 0x00006a0000000800 */
[----:B------:R2:W1:Y:S01]  /*0c20*/  LDG.E R2, desc[UR10][R2.64] ;  /* 0x0000000a02027981 */ /* 0x000462000c1e1900 */
[----:B------:R-:W-:Y:S01]  /*0c30*/  UIADD3 UR4, UPT, UPT, UR4, 0x1, URZ ;  /* 0x0000000104047890 */ /* 0x000fe2000fffe0ff */
[----:B------:R-:W-:Y:S02]  /*0c40*/  IADD3 R5, P1, PT, R5, 0x4, RZ ;  /* 0x0000000405057810 */ /* 0x000fe40007f3e0ff */
[----:B0-----:R-:W-:Y:S01]  /*0c50*/  IADD3 R0, PT, PT, R0, 0x4, RZ ;  /* 0x0000000400007810 */ /* 0x001fe20007ffe0ff */
[----:B------:R-:W-:Y:S01]  /*0c60*/  UISETP.NE.AND UP0, UPT, UR4, URZ, UPT ;  /* 0x000000ff0400728c */ /* 0x000fe2000bf05270 */
[----:B--2---:R-:W-:Y:S01]  /*0c70*/  IADD3.X R3, PT, PT, RZ, R3, RZ, P1, !PT ;  /* 0x00000003ff037210 */ /* 0x004fe20000ffe4ff */
[----:B-1----:R-:W-:-:S07]  /*0c80*/  FFMA R19, R6, R2, R19 ;  /* 0x0000000206137223 */ /* 0x002fce0000000013 */
[----:B------:R-:W-:Y:S05]  /*0c90*/  BRA.U UP0, `(.L_x_11) ;  /* 0xfffffffd00d87547 */ /* 0x000fea000b83ffff */
.L_x_6:
[----:B------:R-:W-:Y:S05]  /*0ca0*/  @P0 EXIT ;  /* 0x000000000000094d */ /* 0x000fea0003800000 */
[----:B012---:R-:W0:Y:S02]  /*0cb0*/  LDC.64 R2, c[0x0][0x390] ;  /* 0x0000e400ff027b82 */ /* 0x007e240000000a00 */
[----:B0-----:R-:W-:-:S05]  /*0cc0*/  IMAD.WIDE R4, R4, 0x4, R2 ;  /* 0x0000000404047825 */ /* 0x001fca00078e0202 */
[----:B------:R-:W-:Y:S01]  /*0cd0*/  STG.E desc[UR10][R4.64], R19 ;  /* 0x0000001304007986 */ /* 0x000fe2000c10190a */
[----:B------:R-:W-:Y:S05]  /*0ce0*/  EXIT ;  /* 0x000000000000794d */ /* 0x000fea0003800000 */
.L_x_12:
[----:B------:R-:W-:-:S00]  /*0cf0*/  BRA `(.L_x_12) ;  /* 0xfffffffc00fc7947 */ /* 0x000fc0000383ffff */
[----:B------:R-:W-:-:S00]  /*0d00*/  NOP ;  /* 0x0000000000007918 */ /* 0x000fc00000000000 */
[----:B------:R-:W-:-:S00]  /*0d10*/  NOP ;  /* 0x0000000000007918 */ /* 0x000fc00000000000 */
[----:B------:R-:W-:-:S00]  /*0d20*/  NOP ;  /* 0x0000000000007918 */ /* 0x000fc00000000000 */
[----:B------:R-:W-:-:S00]  /*0d30*/  NOP ;  /* 0x0000000000007918 */ /* 0x000fc00000000000 */
[----:B------:R-:W-:-:S00]  /*0d40*/  NOP ;  /* 0x0000000000007918 */ /* 0x000fc00000000000 */
[----:B------:R-:W-:-:S00]  /*0d50*/  NOP ;  /* 0x0000000000007918 */ /* 0x000fc00000000000 */
[----:B------:R-:W-:-:S00]  /*0d60*/  NOP ;  /* 0x0000000000007918 */ /* 0x000fc00000000000 */
[----:B------:R-:W-:-:S00]  /*0d70*/  NOP ;  /* 0x0000000000007918 */ /* 0x000fc00000000000 */
.L_x_13:


//--------------------- .nv.shared._Z12conv1d_tiledPfS_S_ii --------------------------
	.section	.nv.shared._Z12conv1d_tiledPfS_S_ii,"aw",@nobits
	.sectionflags	@""
	.align	4
.nv.shared._Z12conv1d_tiledPfS_S_ii:
	.zero		1060


//--------------------- .nv.shared.reserved.0     --------------------------
	.section	.nv.shared.reserved.0,"aw",@nobits
	.weak		__nv_reservedSMEM_offset_0_alias
	.size		__nv_reservedSMEM_offset_0_alias, 0, 64
	.other		__nv_reservedSMEM_offset_0_alias,@"STO_CUDA_RESERVED_SHARED STV_DEFAULT"
__nv_reservedSMEM_offset_0_alias:
	.zero		0
	.zero		64


//--------------------- .nv.constant0._Z12conv1d_tiledPfS_S_ii --------------------------
	.section	.nv.constant0._Z12conv1d_tiledPfS_S_ii,"a",@progbits
	.sectionflags	@""
	.align	4
.nv.constant0._Z12conv1d_tiledPfS_S_ii:
	.zero		928


//--------------------- SYMBOLS --------------------------

	.type		.nv.reservedSmem.offset0,@object
	.size		.nv.reservedSmem.offset0,0x4
	.type		.nv.reservedSmem.cap,@object
	.size		.nv.reservedSmem.cap,0x4
